//
// Generated by NVIDIA NVVM Compiler
//
// Compiler Build ID: CL-36424714
// Cuda compilation tools, release 13.0, V13.0.88
// Based on NVVM 20.0.0
//

.version 9.0
.target sm_100
.address_size 64

	// .globl	_Z32layer_norm_f16x8_pack_f32_kernelILi32EEvP6__halfS1_ffii
// _ZZ20block_reduce_sum_f32ILi32EEf6__halfE10reduce_sum has been demoted
// _ZZ32layer_norm_f16x8_pack_f32_kernelILi32EEvP6__halfS1_ffiiE6s_mean has been demoted
// _ZZ32layer_norm_f16x8_pack_f32_kernelILi32EEvP6__halfS1_ffiiE5s_var has been demoted

.visible .entry _Z32layer_norm_f16x8_pack_f32_kernelILi32EEvP6__halfS1_ffii(
	.param .u64 .ptr .align 1 _Z32layer_norm_f16x8_pack_f32_kernelILi32EEvP6__halfS1_ffii_param_0,
	.param .u64 .ptr .align 1 _Z32layer_norm_f16x8_pack_f32_kernelILi32EEvP6__halfS1_ffii_param_1,
	.param .f32 _Z32layer_norm_f16x8_pack_f32_kernelILi32EEvP6__halfS1_ffii_param_2,
	.param .f32 _Z32layer_norm_f16x8_pack_f32_kernelILi32EEvP6__halfS1_ffii_param_3,
	.param .u32 _Z32layer_norm_f16x8_pack_f32_kernelILi32EEvP6__halfS1_ffii_param_4,
	.param .u32 _Z32layer_norm_f16x8_pack_f32_kernelILi32EEvP6__halfS1_ffii_param_5
)
{
	.reg .pred 	%p<32>;
	.reg .b16 	%rs<37>;
	.reg .b32 	%r<56>;
	.reg .b32 	%f<162>;
	.reg .b64 	%rd<9>;
	// demoted variable
	.shared .align 4 .b8 _ZZ20block_reduce_sum_f32ILi32EEf6__halfE10reduce_sum[4];
	// demoted variable
	.shared .align 4 .f32 _ZZ32layer_norm_f16x8_pack_f32_kernelILi32EEvP6__halfS1_ffiiE6s_mean;
	// demoted variable
	.shared .align 4 .f32 _ZZ32layer_norm_f16x8_pack_f32_kernelILi32EEvP6__halfS1_ffiiE5s_var;
	ld.param.u64 	%rd2, [_Z32layer_norm_f16x8_pack_f32_kernelILi32EEvP6__halfS1_ffii_param_0];
	ld.param.u64 	%rd1, [_Z32layer_norm_f16x8_pack_f32_kernelILi32EEvP6__halfS1_ffii_param_1];
	ld.param.f32 	%f37, [_Z32layer_norm_f16x8_pack_f32_kernelILi32EEvP6__halfS1_ffii_param_2];
	ld.param.f32 	%f38, [_Z32layer_norm_f16x8_pack_f32_kernelILi32EEvP6__halfS1_ffii_param_3];
	ld.param.u32 	%r14, [_Z32layer_norm_f16x8_pack_f32_kernelILi32EEvP6__halfS1_ffii_param_4];
	ld.param.u32 	%r13, [_Z32layer_norm_f16x8_pack_f32_kernelILi32EEvP6__halfS1_ffii_param_5];
	cvta.to.global.u64 	%rd3, %rd2;
	mov.u32 	%r15, %ctaid.x;
	mov.u32 	%r16, %ntid.x;
	mov.u32 	%r1, %tid.x;
	mad.lo.s32 	%r17, %r15, %r16, %r1;
	shl.b32 	%r2, %r17, 3;
	mul.wide.s32 	%rd4, %r2, 2;
	add.s64 	%rd5, %rd3, %rd4;
	ld.global.v4.f32 	{%f1, %f2, %f3, %f4}, [%rd5];
	mul.lo.s32 	%r3, %r13, %r14;
	setp.ge.s32 	%p1, %r2, %r3;
	mov.f32 	%f154, 0f00000000;
	@%p1 bra 	$L__BB0_2;
	mov.b32 	%r18, %f1;
	{ .reg .b16 tmp; mov.b32 {%rs9, tmp}, %r18; }
	// begin inline asm
	{  cvt.f32.f16 %f40, %rs9;}

	// end inline asm
	add.f32 	%f154, %f40, 0f00000000;
$L__BB0_2:
	add.s32 	%r4, %r2, 1;
	setp.ge.s32 	%p2, %r4, %r3;
	mov.f32 	%f155, 0f00000000;
	@%p2 bra 	$L__BB0_4;
	mov.b32 	%r19, %f1;
	{ .reg .b16 tmp; mov.b32 {tmp, %rs10}, %r19; }
	// begin inline asm
	{  cvt.f32.f16 %f155, %rs10;}

	// end inline asm
$L__BB0_4:
	add.f32 	%f9, %f154, %f155;
	add.s32 	%r5, %r2, 2;
	setp.ge.s32 	%p3, %r5, %r3;
	mov.f32 	%f156, 0f00000000;
	@%p3 bra 	$L__BB0_6;
	mov.b32 	%r20, %f2;
	{ .reg .b16 tmp; mov.b32 {%rs11, tmp}, %r20; }
	// begin inline asm
	{  cvt.f32.f16 %f156, %rs11;}

	// end inline asm
$L__BB0_6:
	add.f32 	%f12, %f9, %f156;
	add.s32 	%r6, %r2, 3;
	setp.ge.s32 	%p4, %r6, %r3;
	mov.f32 	%f157, 0f00000000;
	@%p4 bra 	$L__BB0_8;
	mov.b32 	%r21, %f2;
	{ .reg .b16 tmp; mov.b32 {tmp, %rs12}, %r21; }
	// begin inline asm
	{  cvt.f32.f16 %f157, %rs12;}

	// end inline asm
$L__BB0_8:
	add.f32 	%f15, %f12, %f157;
	add.s32 	%r7, %r2, 4;
	setp.ge.s32 	%p5, %r7, %r3;
	mov.f32 	%f158, 0f00000000;
	@%p5 bra 	$L__BB0_10;
	mov.b32 	%r22, %f3;
	{ .reg .b16 tmp; mov.b32 {%rs13, tmp}, %r22; }
	// begin inline asm
	{  cvt.f32.f16 %f158, %rs13;}

	// end inline asm
$L__BB0_10:
	add.f32 	%f18, %f15, %f158;
	add.s32 	%r8, %r2, 5;
	setp.ge.s32 	%p6, %r8, %r3;
	mov.f32 	%f159, 0f00000000;
	@%p6 bra 	$L__BB0_12;
	mov.b32 	%r23, %f3;
	{ .reg .b16 tmp; mov.b32 {tmp, %rs14}, %r23; }
	// begin inline asm
	{  cvt.f32.f16 %f159, %rs14;}

	// end inline asm
$L__BB0_12:
	add.f32 	%f21, %f18, %f159;
	add.s32 	%r9, %r2, 6;
	setp.ge.s32 	%p7, %r9, %r3;
	mov.f32 	%f160, 0f00000000;
	@%p7 bra 	$L__BB0_14;
	mov.b32 	%r24, %f4;
	{ .reg .b16 tmp; mov.b32 {%rs15, tmp}, %r24; }
	// begin inline asm
	{  cvt.f32.f16 %f160, %rs15;}

	// end inline asm
$L__BB0_14:
	add.f32 	%f24, %f21, %f160;
	add.s32 	%r10, %r2, 7;
	setp.ge.s32 	%p8, %r10, %r3;
	mov.f32 	%f161, 0f00000000;
	@%p8 bra 	$L__BB0_16;
	mov.b32 	%r25, %f4;
	{ .reg .b16 tmp; mov.b32 {tmp, %rs16}, %r25; }
	// begin inline asm
	{  cvt.f32.f16 %f161, %rs16;}

	// end inline asm
$L__BB0_16:
	add.f32 	%f55, %f24, %f161;
	// begin inline asm
	{  cvt.rn.f16.f32 %rs17, %f55;}

	// end inline asm
	// begin inline asm
	{  cvt.f32.f16 %f56, %rs17;}

	// end inline asm
	and.b32  	%r11, %r1, 31;
	mov.b32 	%r26, %f56;
	shfl.sync.bfly.b32	%r27|%p9, %r26, 16, 31, -1;
	mov.b32 	%f57, %r27;
	add.f32 	%f58, %f56, %f57;
	mov.b32 	%r28, %f58;
	shfl.sync.bfly.b32	%r29|%p10, %r28, 8, 31, -1;
	mov.b32 	%f59, %r29;
	add.f32 	%f60, %f58, %f59;
	mov.b32 	%r30, %f60;
	shfl.sync.bfly.b32	%r31|%p11, %r30, 4, 31, -1;
	mov.b32 	%f61, %r31;
	add.f32 	%f62, %f60, %f61;
	mov.b32 	%r32, %f62;
	shfl.sync.bfly.b32	%r33|%p12, %r32, 2, 31, -1;
	mov.b32 	%f63, %r33;
	add.f32 	%f64, %f62, %f63;
	mov.b32 	%r34, %f64;
	shfl.sync.bfly.b32	%r35|%p13, %r34, 1, 31, -1;
	mov.b32 	%f65, %r35;
	add.f32 	%f27, %f64, %f65;
	setp.ne.s32 	%p14, %r11, 0;
	shr.u32 	%r36, %r1, 3;
	mov.u32 	%r37, _ZZ20block_reduce_sum_f32ILi32EEf6__halfE10reduce_sum;
	add.s32 	%r12, %r37, %r36;
	@%p14 bra 	$L__BB0_18;
	st.shared.f32 	[%r12], %f27;
$L__BB0_18:
	bar.sync 	0;
	setp.ne.s32 	%p15, %r1, 0;
	@%p15 bra 	$L__BB0_20;
	ld.shared.f32 	%f66, [_ZZ20block_reduce_sum_f32ILi32EEf6__halfE10reduce_sum];
	cvt.rn.f32.s32 	%f67, %r13;
	div.rn.f32 	%f68, %f66, %f67;
	st.shared.f32 	[_ZZ32layer_norm_f16x8_pack_f32_kernelILi32EEvP6__halfS1_ffiiE6s_mean], %f68;
$L__BB0_20:
	setp.ne.s32 	%p16, %r11, 0;
	setp.lt.s32 	%p17, %r10, %r3;
	setp.lt.s32 	%p18, %r9, %r3;
	setp.lt.s32 	%p19, %r8, %r3;
	setp.lt.s32 	%p20, %r7, %r3;
	setp.lt.s32 	%p21, %r6, %r3;
	setp.lt.s32 	%p22, %r5, %r3;
	setp.lt.s32 	%p23, %r4, %r3;
	setp.lt.s32 	%p24, %r2, %r3;
	bar.sync 	0;
	ld.shared.f32 	%f79, [_ZZ32layer_norm_f16x8_pack_f32_kernelILi32EEvP6__halfS1_ffiiE6s_mean];
	mov.b32 	%r38, %f1;
	mov.b32 	{%rs19, %rs20}, %r38;
	// begin inline asm
	{  cvt.f32.f16 %f69, %rs19;}

	// end inline asm
	sub.f32 	%f80, %f69, %f79;
	fma.rn.f32 	%f81, %f80, %f80, 0f00000000;
	selp.f32 	%f82, %f81, 0f00000000, %p24;
	// begin inline asm
	{  cvt.f32.f16 %f70, %rs20;}

	// end inline asm
	sub.f32 	%f83, %f70, %f79;
	mul.f32 	%f84, %f83, %f83;
	selp.f32 	%f85, %f84, 0f00000000, %p23;
	add.f32 	%f86, %f82, %f85;
	mov.b32 	%r39, %f2;
	mov.b32 	{%rs21, %rs22}, %r39;
	// begin inline asm
	{  cvt.f32.f16 %f71, %rs21;}

	// end inline asm
	sub.f32 	%f87, %f71, %f79;
	mul.f32 	%f88, %f87, %f87;
	selp.f32 	%f89, %f88, 0f00000000, %p22;
	add.f32 	%f90, %f86, %f89;
	// begin inline asm
	{  cvt.f32.f16 %f72, %rs22;}

	// end inline asm
	sub.f32 	%f91, %f72, %f79;
	mul.f32 	%f92, %f91, %f91;
	selp.f32 	%f93, %f92, 0f00000000, %p21;
	add.f32 	%f94, %f90, %f93;
	mov.b32 	%r40, %f3;
	mov.b32 	{%rs23, %rs24}, %r40;
	// begin inline asm
	{  cvt.f32.f16 %f73, %rs23;}

	// end inline asm
	sub.f32 	%f95, %f73, %f79;
	mul.f32 	%f96, %f95, %f95;
	selp.f32 	%f97, %f96, 0f00000000, %p20;
	add.f32 	%f98, %f94, %f97;
	// begin inline asm
	{  cvt.f32.f16 %f74, %rs24;}

	// end inline asm
	sub.f32 	%f99, %f74, %f79;
	mul.f32 	%f100, %f99, %f99;
	selp.f32 	%f101, %f100, 0f00000000, %p19;
	add.f32 	%f102, %f98, %f101;
	mov.b32 	%r41, %f4;
	mov.b32 	{%rs25, %rs26}, %r41;
	// begin inline asm
	{  cvt.f32.f16 %f75, %rs25;}

	// end inline asm
	sub.f32 	%f103, %f75, %f79;
	mul.f32 	%f104, %f103, %f103;
	selp.f32 	%f105, %f104, 0f00000000, %p18;
	add.f32 	%f106, %f102, %f105;
	// begin inline asm
	{  cvt.f32.f16 %f76, %rs26;}

	// end inline asm
	sub.f32 	%f107, %f76, %f79;
	mul.f32 	%f108, %f107, %f107;
	selp.f32 	%f109, %f108, 0f00000000, %p17;
	add.f32 	%f77, %f106, %f109;
	// begin inline asm
	{  cvt.rn.f16.f32 %rs27, %f77;}

	// end inline asm
	// begin inline asm
	{  cvt.f32.f16 %f78, %rs27;}

	// end inline asm
	mov.b32 	%r42, %f78;
	shfl.sync.bfly.b32	%r43|%p25, %r42, 16, 31, -1;
	mov.b32 	%f110, %r43;
	add.f32 	%f111, %f78, %f110;
	mov.b32 	%r44, %f111;
	shfl.sync.bfly.b32	%r45|%p26, %r44, 8, 31, -1;
	mov.b32 	%f112, %r45;
	add.f32 	%f113, %f111, %f112;
	mov.b32 	%r46, %f113;
	shfl.sync.bfly.b32	%r47|%p27, %r46, 4, 31, -1;
	mov.b32 	%f114, %r47;
	add.f32 	%f115, %f113, %f114;
	mov.b32 	%r48, %f115;
	shfl.sync.bfly.b32	%r49|%p28, %r48, 2, 31, -1;
	mov.b32 	%f116, %r49;
	add.f32 	%f117, %f115, %f116;
	mov.b32 	%r50, %f117;
	shfl.sync.bfly.b32	%r51|%p29, %r50, 1, 31, -1;
	mov.b32 	%f118, %r51;
	add.f32 	%f36, %f117, %f118;
	@%p16 bra 	$L__BB0_22;
	st.shared.f32 	[%r12], %f36;
$L__BB0_22:
	setp.ne.s32 	%p30, %r1, 0;
	bar.sync 	0;
	@%p30 bra 	$L__BB0_24;
	ld.shared.f32 	%f119, [_ZZ20block_reduce_sum_f32ILi32EEf6__halfE10reduce_sum];
	cvt.rn.f32.s32 	%f120, %r13;
	div.rn.f32 	%f121, %f119, %f120;
	add.f32 	%f122, %f121, 0f3727C5AC;
	rsqrt.approx.f32 	%f123, %f122;
	st.shared.f32 	[_ZZ32layer_norm_f16x8_pack_f32_kernelILi32EEvP6__halfS1_ffiiE5s_var], %f123;
$L__BB0_24:
	setp.ge.s32 	%p31, %r10, %r3;
	bar.sync 	0;
	ld.shared.f32 	%f132, [_ZZ32layer_norm_f16x8_pack_f32_kernelILi32EEvP6__halfS1_ffiiE5s_var];
	ld.shared.f32 	%f133, [_ZZ32layer_norm_f16x8_pack_f32_kernelILi32EEvP6__halfS1_ffiiE6s_mean];
	sub.f32 	%f134, %f69, %f133;
	mul.f32 	%f135, %f134, %f132;
	fma.rn.f32 	%f124, %f37, %f135, %f38;
	// begin inline asm
	{  cvt.rn.f16.f32 %rs29, %f124;}

	// end inline asm
	sub.f32 	%f136, %f70, %f133;
	mul.f32 	%f137, %f136, %f132;
	fma.rn.f32 	%f125, %f37, %f137, %f38;
	// begin inline asm
	{  cvt.rn.f16.f32 %rs30, %f125;}

	// end inline asm
	sub.f32 	%f138, %f71, %f133;
	mul.f32 	%f139, %f138, %f132;
	fma.rn.f32 	%f126, %f37, %f139, %f38;
	// begin inline asm
	{  cvt.rn.f16.f32 %rs31, %f126;}

	// end inline asm
	sub.f32 	%f140, %f72, %f133;
	mul.f32 	%f141, %f140, %f132;
	fma.rn.f32 	%f127, %f37, %f141, %f38;
	// begin inline asm
	{  cvt.rn.f16.f32 %rs32, %f127;}

	// end inline asm
	sub.f32 	%f142, %f73, %f133;
	mul.f32 	%f143, %f142, %f132;
	fma.rn.f32 	%f128, %f37, %f143, %f38;
	// begin inline asm
	{  cvt.rn.f16.f32 %rs33, %f128;}

	// end inline asm
	sub.f32 	%f144, %f74, %f133;
	mul.f32 	%f145, %f144, %f132;
	fma.rn.f32 	%f129, %f37, %f145, %f38;
	// begin inline asm
	{  cvt.rn.f16.f32 %rs34, %f129;}

	// end inline asm
	sub.f32 	%f146, %f75, %f133;
	mul.f32 	%f147, %f146, %f132;
	fma.rn.f32 	%f130, %f37, %f147, %f38;
	// begin inline asm
	{  cvt.rn.f16.f32 %rs35, %f130;}

	// end inline asm
	sub.f32 	%f148, %f76, %f133;
	mul.f32 	%f149, %f148, %f132;
	fma.rn.f32 	%f131, %f37, %f149, %f38;
	// begin inline asm
	{  cvt.rn.f16.f32 %rs36, %f131;}

	// end inline asm
	@%p31 bra 	$L__BB0_26;
	cvta.to.global.u64 	%rd6, %rd1;
	mul.wide.s32 	%rd7, %r2, 2;
	add.s64 	%rd8, %rd6, %rd7;
	mov.b32 	%r52, {%rs35, %rs36};
	mov.b32 	%f150, %r52;
	mov.b32 	%r53, {%rs33, %rs34};
	mov.b32 	%f151, %r53;
	mov.b32 	%r54, {%rs31, %rs32};
	mov.b32 	%f152, %r54;
	mov.b32 	%r55, {%rs29, %rs30};
	mov.b32 	%f153, %r55;
	st.global.v4.f32 	[%rd8], {%f153, %f152, %f151, %f150};
$L__BB0_26:
	ret;

}


// ===== COMPILED SASS (sm_100) =====

	.target	sm_100

	.elftype	@"ET_EXEC"


//--------------------- .note.nv.tkinfo           --------------------------
	.section	.note.nv.tkinfo,"",@"SHT_NOTE"
	.sectionflags	@"SHF_NOTE_NV_TKINFO"
	.tkinfo
        /*0018*/ 	.word	0x00000002
        /*0030*/ 	.string	""
        /*0030*/ 	.string	"ptxas"
        /*0030*/ 	.string	"Cuda compilation tools, release 13.0, V13.0.88"
        /*0030*/ 	.string	"Build cuda_13.0.r13.0/compiler.36424714_0"
        /*0030*/ 	.string	"-arch sm_100 -m 64 "



//--------------------- .note.nv.cuinfo           --------------------------
	.section	.note.nv.cuinfo,"",@"SHT_NOTE"
	.sectionflags	@"SHF_NOTE_NV_CUINFO"
        /*0018*/ 	.short	0x0002
        /*001a*/ 	.short	0x0064
        /*001c*/ 	.short	0x0082
	.zero		2


//--------------------- .nv.info                  --------------------------
	.section	.nv.info,"",@"SHT_CUDA_INFO"
	.align	4


	//----- nvinfo : EIATTR_REGCOUNT
	.align		4
        /*0000*/ 	.byte	0x04, 0x2f
        /*0002*/ 	.short	(.L_1 - .L_0)
	.align		4
.L_0:
        /*0004*/ 	.word	index@(_Z32layer_norm_f16x8_pack_f32_kernelILi32EEvP6__halfS1_ffii)
        /*0008*/ 	.word	0x0000001c


	//----- nvinfo : EIATTR_FRAME_SIZE
	.align		4
.L_1:
        /*000c*/ 	.byte	0x04, 0x11
        /*000e*/ 	.short	(.L_3 - .L_2)
	.align		4
.L_2:
        /*0010*/ 	.word	index@($__internal_0_$__cuda_sm3x_div_rn_noftz_f32_slowpath)
        /*0014*/ 	.word	0x00000000


	//----- nvinfo : EIATTR_FRAME_SIZE
	.align		4
.L_3:
        /*0018*/ 	.byte	0x04, 0x11
        /*001a*/ 	.short	(.L_5 - .L_4)
	.align		4
.L_4:
        /*001c*/ 	.word	index@(_Z32layer_norm_f16x8_pack_f32_kernelILi32EEvP6__halfS1_ffii)
        /*0020*/ 	.word	0x00000000


	//----- nvinfo : EIATTR_MIN_STACK_SIZE
	.align		4
.L_5:
        /*0024*/ 	.byte	0x04, 0x12
        /*0026*/ 	.short	(.L_7 - .L_6)
	.align		4
.L_6:
        /*0028*/ 	.word	index@(_Z32layer_norm_f16x8_pack_f32_kernelILi32EEvP6__halfS1_ffii)
        /*002c*/ 	.word	0x00000000
.L_7:


//--------------------- .nv.compat                --------------------------
	.section	.nv.compat,"",@"SHT_CUDA_COMPAT_INFO"
	.align	4
        /*0000*/ 	.byte	0x02, 0x09, 0x00, 0x00, 0x02, 0x02, 0x01, 0x00, 0x02, 0x05, 0x05, 0x00, 0x03, 0x07, 0x01, 0x01
        /*0010*/ 	.byte	0x02, 0x03, 0x00, 0x00, 0x02, 0x06, 0x01, 0x00, 0x04, 0x0b, 0x08, 0x00, 0x01, 0x00, 0x00, 0x00
        /*0020*/ 	.byte	0x00, 0x00, 0x00, 0x00


//--------------------- .nv.info._Z32layer_norm_f16x8_pack_f32_kernelILi32EEvP6__halfS1_ffii --------------------------
	.section	.nv.info._Z32layer_norm_f16x8_pack_f32_kernelILi32EEvP6__halfS1_ffii,"",@"SHT_CUDA_INFO"
	.sectionflags	@""
	.align	4


	//----- nvinfo : EIATTR_CUDA_API_VERSION
	.align		4
        /*0000*/ 	.byte	0x04, 0x37
        /*0002*/ 	.short	(.L_9 - .L_8)
.L_8:
        /*0004*/ 	.word	0x00000082


	//----- nvinfo : EIATTR_KPARAM_INFO
	.align		4
.L_9:
        /*0008*/ 	.byte	0x04, 0x17
        /*000a*/ 	.short	(.L_11 - .L_10)
.L_10:
        /*000c*/ 	.word	0x00000000
        /*0010*/ 	.short	0x0005
        /*0012*/ 	.short	0x001c
        /*0014*/ 	.byte	0x00, 0xf0, 0x11, 0x00


	//----- nvinfo : EIATTR_KPARAM_INFO
	.align		4
.L_11:
        /*0018*/ 	.byte	0x04, 0x17
        /*001a*/ 	.short	(.L_13 - .L_12)
.L_12:
        /*001c*/ 	.word	0x00000000
        /*0020*/ 	.short	0x0004
        /*0022*/ 	.short	0x0018
        /*0024*/ 	.byte	0x00, 0xf0, 0x11, 0x00


	//----- nvinfo : EIATTR_KPARAM_INFO
	.align		4
.L_13:
        /*0028*/ 	.byte	0x04, 0x17
        /*002a*/ 	.short	(.L_15 - .L_14)
.L_14:
        /*002c*/ 	.word	0x00000000
        /*0030*/ 	.short	0x0003
        /*0032*/ 	.short	0x0014
        /*0034*/ 	.byte	0x00, 0xf0, 0x11, 0x00


	//----- nvinfo : EIATTR_KPARAM_INFO
	.align		4
.L_15:
        /*0038*/ 	.byte	0x04, 0x17
        /*003a*/ 	.short	(.L_17 - .L_16)
.L_16:
        /*003c*/ 	.word	0x00000000
        /*0040*/ 	.short	0x0002
        /*0042*/ 	.short	0x0010
        /*0044*/ 	.byte	0x00, 0xf0, 0x11, 0x00


	//----- nvinfo : EIATTR_KPARAM_INFO
	.align		4
.L_17:
        /*0048*/ 	.byte	0x04, 0x17
        /*004a*/ 	.short	(.L_19 - .L_18)
.L_18:
        /*004c*/ 	.word	0x00000000
        /*0050*/ 	.short	0x0001
        /*0052*/ 	.short	0x0008
        /*0054*/ 	.byte	0x00, 0xf5, 0x21, 0x00


	//----- nvinfo : EIATTR_KPARAM_INFO
	.align		4
.L_19:
        /*0058*/ 	.byte	0x04, 0x17
        /*005a*/ 	.short	(.L_21 - .L_20)
.L_20:
        /*005c*/ 	.word	0x00000000
        /*0060*/ 	.short	0x0000
        /*0062*/ 	.short	0x0000
        /*0064*/ 	.byte	0x00, 0xf5, 0x21, 0x00


	//----- nvinfo : EIATTR_SPARSE_MMA_MASK
	.align		4
.L_21:
        /*0068*/ 	.byte	0x03, 0x50
        /*006a*/ 	.short	0x0000


	//----- nvinfo : EIATTR_MAXREG_COUNT
	.align		4
        /*006c*/ 	.byte	0x03, 0x1b
        /*006e*/ 	.short	0x00ff


	//----- nvinfo : EIATTR_NUM_BARRIERS
	.align		4
        /*0070*/ 	.byte	0x02, 0x4c
        /*0072*/ 	.byte	0x01
	.zero		1


	//----- nvinfo : EIATTR_MERCURY_ISA_VERSION
	.align		4
        /*0074*/ 	.byte	0x03, 0x5f
        /*0076*/ 	.short	0x0101


	//----- nvinfo : EIATTR_COOP_GROUP_MASK_REGIDS
	.align		4
        /*0078*/ 	.byte	0x04, 0x29
        /*007a*/ 	.short	(.L_23 - .L_22)


	//   ....[0]....
.L_22:
        /*007c*/ 	.word	0xffffffff


	//   ....[1]....
        /*0080*/ 	.word	0xffffffff


	//   ....[2]....
        /*0084*/ 	.word	0xffffffff


	//   ....[3]....
        /*0088*/ 	.word	0xffffffff


	//   ....[4]....
        /*008c*/ 	.word	0xffffffff


	//   ....[5]....
        /*0090*/ 	.word	0xffffffff


	//   ....[6]....
        /*0094*/ 	.word	0xffffffff


	//   ....[7]....
        /*0098*/ 	.word	0xffffffff


	//   ....[8]....
        /*009c*/ 	.word	0xffffffff


	//   ....[9]....
        /*00a0*/ 	.word	0xffffffff


	//----- nvinfo : EIATTR_COOP_GROUP_INSTR_OFFSETS
	.align		4
.L_23:
        /*00a4*/ 	.byte	0x04, 0x28
        /*00a6*/ 	.short	(.L_25 - .L_24)


	//   ....[0]....
.L_24:
        /*00a8*/ 	.word	0x00000390


	//   ....[1]....
        /*00ac*/ 	.word	0x000003c0


	//   ....[2]....
        /*00b0*/ 	.word	0x000003e0


	//   ....[3]....
        /*00b4*/ 	.word	0x00000410


	//   ....[4]....
        /*00b8*/ 	.word	0x00000430


	//   ....[5]....
        /*00bc*/ 	.word	0x00000910


	//   ....[6]....
        /*00c0*/ 	.word	0x00000930


	//   ....[7]....
        /*00c4*/ 	.word	0x00000950


	//   ....[8]....
        /*00c8*/ 	.word	0x00000970


	//   ....[9]....
        /*00cc*/ 	.word	0x00000990


	//----- nvinfo : EIATTR_VRC_CTA_INIT_COUNT
	.align		4
.L_25:
        /*00d0*/ 	.byte	0x02, 0x4a
	.zero		1
	.zero		1


	//----- nvinfo : EIATTR_EXIT_INSTR_OFFSETS
	.align		4
        /*00d4*/ 	.byte	0x04, 0x1c
        /*00d6*/ 	.short	(.L_27 - .L_26)


	//   ....[0]....
.L_26:
        /*00d8*/ 	.word	0x00000c00


	//   ....[1]....
        /*00dc*/ 	.word	0x00000df0


	//----- nvinfo : EIATTR_CRS_STACK_SIZE
	.align		4
.L_27:
        /*00e0*/ 	.byte	0x04, 0x1e
        /*00e2*/ 	.short	(.L_29 - .L_28)
.L_28:
        /*00e4*/ 	.word	0x00000000


	//----- nvinfo : EIATTR_CBANK_PARAM_SIZE
	.align		4
.L_29:
        /*00e8*/ 	.byte	0x03, 0x19
        /*00ea*/ 	.short	0x0020


	//----- nvinfo : EIATTR_PARAM_CBANK
	.align		4
        /*00ec*/ 	.byte	0x04, 0x0a
        /*00ee*/ 	.short	(.L_31 - .L_30)
	.align		4
.L_30:
        /*00f0*/ 	.word	index@(.nv.constant0._Z32layer_norm_f16x8_pack_f32_kernelILi32EEvP6__halfS1_ffii)
        /*00f4*/ 	.short	0x0380
        /*00f6*/ 	.short	0x0020


	//----- nvinfo : EIATTR_SW_WAR
	.align		4
.L_31:
        /*00f8*/ 	.byte	0x04, 0x36
        /*00fa*/ 	.short	(.L_33 - .L_32)
.L_32:
        /*00fc*/ 	.word	0x00000008
.L_33:


//--------------------- .nv.callgraph             --------------------------
	.section	.nv.callgraph,"",@"SHT_CUDA_CALLGRAPH"
	.align	4
	.sectionentsize	8
	.align		4
        /*0000*/ 	.word	0x00000000
	.align		4
        /*0004*/ 	.word	0xffffffff
	.align		4
        /*0008*/ 	.word	0x00000000
	.align		4
        /*000c*/ 	.word	0xfffffffe
	.align		4
        /*0010*/ 	.word	0x00000000
	.align		4
        /*0014*/ 	.word	0xfffffffd
	.align		4
        /*0018*/ 	.word	0x00000000
	.align		4
        /*001c*/ 	.word	0xfffffffc


//--------------------- .text._Z32layer_norm_f16x8_pack_f32_kernelILi32EEvP6__halfS1_ffii --------------------------
	.section	.text._Z32layer_norm_f16x8_pack_f32_kernelILi32EEvP6__halfS1_ffii,"ax",@progbits
	.align	128
        .global         _Z32layer_norm_f16x8_pack_f32_kernelILi32EEvP6__halfS1_ffii
        .type           _Z32layer_norm_f16x8_pack_f32_kernelILi32EEvP6__halfS1_ffii,@function
        .size           _Z32layer_norm_f16x8_pack_f32_kernelILi32EEvP6__halfS1_ffii,(.L_x_19 - _Z32layer_norm_f16x8_pack_f32_kernelILi32EEvP6__halfS1_ffii)
        .other          _Z32layer_norm_f16x8_pack_f32_kernelILi32EEvP6__halfS1_ffii,@"STO_CUDA_ENTRY STV_DEFAULT"
_Z32layer_norm_f16x8_pack_f32_kernelILi32EEvP6__halfS1_ffii:
.text._Z32layer_norm_f16x8_pack_f32_kernelILi32EEvP6__halfS1_ffii:
[----:B------:R-:W-:Y:S01]  /*0000*/  LDC R1, c[0x0][0x37c] ;  /* 0x0000df00ff017b82 */ /* 0x000fe20000000800 */
[----:B------:R-:W0:Y:S07]  /*0010*/  S2R R6, SR_TID.X ;  /* 0x0000000000067919 */ /* 0x000e2e0000002100 */
[----:B------:R-:W0:Y:S01]  /*0020*/  S2UR UR4, SR_CTAID.X ;  /* 0x00000000000479c3 */ /* 0x000e220000002500 */
[----:B------:R-:W1:Y:S01]  /*0030*/  LDCU.64 UR8, c[0x0][0x358] ;  /* 0x00006b00ff0877ac */ /* 0x000e620008000a00 */
[----:B------:R-:W2:Y:S06]  /*0040*/  LDCU.64 UR6, c[0x0][0x398] ;  /* 0x00007300ff0677ac */ /* 0x000eac0008000a00 */
[----:B------:R-:W0:Y:S08]  /*0050*/  LDC R5, c[0x0][0x360] ;  /* 0x0000d800ff057b82 */ /* 0x000e300000000800 */
[----:B------:R-:W3:Y:S01]  /*0060*/  LDC.64 R8, c[0x0][0x380] ;  /* 0x0000e000ff087b82 */ /* 0x000ee20000000a00 */
[----:B0-----:R-:W-:-:S05]  /*0070*/  IMAD R5, R5, UR4, R6 ;  /* 0x0000000405057c24 */ /* 0x001fca000f8e0206 */
[----:B------:R-:W-:-:S05]  /*0080*/  SHF.L.U32 R5, R5, 0x3, RZ ;  /* 0x0000000305057819 */ /* 0x000fca00000006ff */
[----:B---3--:R-:W-:-:S06]  /*0090*/  IMAD.WIDE R8, R5, 0x2, R8 ;  /* 0x0000000205087825 */ /* 0x008fcc00078e0208 */
[----:B-1----:R-:W3:Y:S01]  /*00a0*/  LDG.E.128 R8, desc[UR8][R8.64] ;  /* 0x0000000808087981 */ /* 0x002ee2000c1e1d00 */
[----:B--2---:R-:W-:Y:S01]  /*00b0*/  UIMAD UR4, UR7, UR6, URZ ;  /* 0x00000006070472a4 */ /* 0x004fe2000f8e02ff */
[C---:B------:R-:W-:Y:S01]  /*00c0*/  IADD3 R19, PT, PT, R5.reuse, 0x1, RZ ;  /* 0x0000000105137810 */ /* 0x040fe20007ffe0ff */
[----:B------:R-:W-:Y:S01]  /*00d0*/  HFMA2 R0, -RZ, RZ, 0, 0 ;  /* 0x00000000ff007431 */ /* 0x000fe200000001ff */
[C---:B------:R-:W-:Y:S01]  /*00e0*/  IADD3 R18, PT, PT, R5.reuse, 0x2, RZ ;  /* 0x0000000205127810 */ /* 0x040fe20007ffe0ff */
[C---:B------:R-:W-:Y:S01]  /*00f0*/  VIADD R16, R5.reuse, 0x4 ;  /* 0x0000000405107836 */ /* 0x040fe20000000000 */
[C---:B------:R-:W-:Y:S01]  /*0100*/  IADD3 R17, PT, PT, R5.reuse, 0x3, RZ ;  /* 0x0000000305117810 */ /* 0x040fe20007ffe0ff */
[C---:B------:R-:W-:Y:S01]  /*0110*/  VIADD R4, R5.reuse, 0x7 ;  /* 0x0000000705047836 */ /* 0x040fe20000000000 */
[----:B------:R-:W-:Y:S01]  /*0120*/  ISETP.GE.AND P0, PT, R5, UR4, PT ;  /* 0x0000000405007c0c */ /* 0x000fe2000bf06270 */
[----:B------:R-:W0:Y:S01]  /*0130*/  S2UR UR6, SR_CgaCtaId ;  /* 0x00000000000679c3 */ /* 0x000e220000008800 */
[----:B------:R-:W-:Y:S01]  /*0140*/  ISETP.GE.AND P1, PT, R19, UR4, PT ;  /* 0x0000000413007c0c */ /* 0x000fe2000bf26270 */
[----:B------:R-:W-:Y:S01]  /*0150*/  UMOV UR5, 0x400 ;  /* 0x0000040000057882 */ /* 0x000fe20000000000 */
[----:B------:R-:W-:Y:S01]  /*0160*/  ISETP.GE.AND P2, PT, R18, UR4, PT ;  /* 0x0000000412007c0c */ /* 0x000fe2000bf46270 */
[----:B------:R-:W-:Y:S01]  /*0170*/  BSSY.RECONVERGENT B0, `(.L_x_0) ;  /* 0x0000044000007945 */ /* 0x000fe20003800200 */
[----:B------:R-:W-:-:S02]  /*0180*/  ISETP.GE.AND P3, PT, R17, UR4, PT ;  /* 0x0000000411007c0c */ /* 0x000fc4000bf66270 */
[----:B------:R-:W-:Y:S02]  /*0190*/  MOV R3, RZ ;  /* 0x000000ff00037202 */ /* 0x000fe40000000f00 */
[C---:B------:R-:W-:Y:S02]  /*01a0*/  IADD3 R15, PT, PT, R5.reuse, 0x5, RZ ;  /* 0x00000005050f7810 */ /* 0x040fe40007ffe0ff */
[----:B------:R-:W-:Y:S01]  /*01b0*/  IADD3 R14, PT, PT, R5, 0x6, RZ ;  /* 0x00000006050e7810 */ /* 0x000fe20007ffe0ff */
[----:B0-----:R-:W-:-:S06]  /*01c0*/  ULEA UR5, UR6, UR5, 0x18 ;  /* 0x0000000506057291 */ /* 0x001fcc000f8ec0ff */
[----:B------:R-:W-:Y:S01]  /*01d0*/  MOV R23, UR5 ;  /* 0x0000000500177c02 */ /* 0x000fe20008000f00 */
[--C-:B---3--:R-:W-:Y:S02]  /*01e0*/  @!P0 HADD2.F32 R2, -RZ, R8.reuse.H0_H0 ;  /* 0x20000008ff028230 */ /* 0x108fe40000004100 */
[----:B------:R-:W-:Y:S01]  /*01f0*/  @!P1 HADD2.F32 R3, -RZ, R8.H1_H1 ;  /* 0x30000008ff039230 */ /* 0x000fe20000004100 */
[----:B------:R-:W-:Y:S02]  /*0200*/  ISETP.GE.AND P1, PT, R15, UR4, PT ;  /* 0x000000040f007c0c */ /* 0x000fe4000bf26270 */
[----:B------:R-:W-:Y:S01]  /*0210*/  @!P0 FADD R0, RZ, R2 ;  /* 0x00000002ff008221 */ /* 0x000fe20000000000 */
[----:B------:R-:W-:Y:S01]  /*0220*/  HFMA2 R2, -RZ, RZ, 0, 0 ;  /* 0x00000000ff027431 */ /* 0x000fe200000001ff */
[----:B------:R-:W-:Y:S02]  /*0230*/  ISETP.GE.AND P0, PT, R16, UR4, PT ;  /* 0x0000000410007c0c */ /* 0x000fe4000bf06270 */
[----:B------:R-:W-:Y:S01]  /*0240*/  FADD R7, R3, R0 ;  /* 0x0000000003077221 */ /* 0x000fe20000000000 */
[----:B------:R-:W-:Y:S01]  /*0250*/  MOV R0, RZ ;  /* 0x000000ff00007202 */ /* 0x000fe20000000f00 */
[--C-:B------:R-:W-:Y:S01]  /*0260*/  @!P2 HADD2.F32 R2, -RZ, R9.reuse.H0_H0 ;  /* 0x20000009ff02a230 */ /* 0x100fe20000004100 */
[----:B------:R-:W-:Y:S01]  /*0270*/  ISETP.GE.AND P2, PT, R14, UR4, PT ;  /* 0x000000040e007c0c */ /* 0x000fe2000bf46270 */
[----:B------:R-:W-:Y:S01]  /*0280*/  @!P3 HADD2.F32 R0, -RZ, R9.H1_H1 ;  /* 0x30000009ff00b230 */ /* 0x000fe20000004100 */
[----:B------:R-:W-:-:S02]  /*0290*/  ISETP.GE.AND P3, PT, R4, UR4, PT ;  /* 0x0000000404007c0c */ /* 0x000fc4000bf66270 */
[----:B------:R-:W-:Y:S01]  /*02a0*/  FADD R7, R7, R2 ;  /* 0x0000000207077221 */ /* 0x000fe20000000000 */
[----:B------:R-:W-:Y:S01]  /*02b0*/  CS2R R2, SRZ ;  /* 0x0000000000027805 */ /* 0x000fe2000001ff00 */
[--C-:B------:R-:W-:Y:S02]  /*02c0*/  @!P1 HADD2.F32 R2, -RZ, R10.reuse.H1_H1 ;  /* 0x3000000aff029230 */ /* 0x100fe40000004100 */
[----:B------:R-:W-:Y:S02]  /*02d0*/  @!P0 HADD2.F32 R3, -RZ, R10.H0_H0 ;  /* 0x2000000aff038230 */ /* 0x000fe40000004100 */
[----:B------:R-:W-:Y:S01]  /*02e0*/  FADD R12, R7, R0 ;  /* 0x00000000070c7221 */ /* 0x000fe20000000000 */
[----:B------:R-:W-:-:S03]  /*02f0*/  HFMA2 R0, -RZ, RZ, 0, 0 ;  /* 0x00000000ff007431 */ /* 0x000fc600000001ff */
[----:B------:R-:W-:Y:S01]  /*0300*/  FADD R7, R12, R3 ;  /* 0x000000030c077221 */ /* 0x000fe20000000000 */
[----:B------:R-:W-:Y:S01]  /*0310*/  MOV R3, RZ ;  /* 0x000000ff00037202 */ /* 0x000fe20000000f00 */
[--C-:B------:R-:W-:Y:S02]  /*0320*/  @!P2 HADD2.F32 R0, -RZ, R11.reuse.H0_H0 ;  /* 0x2000000bff00a230 */ /* 0x100fe40000004100 */
[----:B------:R-:W-:Y:S01]  /*0330*/  FADD R7, R7, R2 ;  /* 0x0000000207077221 */ /* 0x000fe20000000000 */
[----:B------:R-:W-:-:S03]  /*0340*/  @!P3 HADD2.F32 R3, -RZ, R11.H1_H1 ;  /* 0x3000000bff03b230 */ /* 0x000fc60000004100 */
[----:B------:R-:W-:-:S04]  /*0350*/  FADD R0, R7, R0 ;  /* 0x0000000007007221 */ /* 0x000fc80000000000 */
[----:B------:R-:W-:-:S05]  /*0360*/  FADD R3, R0, R3 ;  /* 0x0000000300037221 */ /* 0x000fca0000000000 */
[----:B------:R-:W-:-:S05]  /*0370*/  F2FP.F16.F32.PACK_AB R3, RZ, R3 ;  /* 0x00000003ff03723e */ /* 0x000fca00000000ff */
[----:B------:R-:W-:-:S05]  /*0380*/  HADD2.F32 R3, -RZ, R3.H0_H0 ;  /* 0x20000003ff037230 */ /* 0x000fca0000004100 */
[----:B------:R-:W0:Y:S02]  /*0390*/  SHFL.BFLY PT, R0, R3, 0x10, 0x1f ;  /* 0x0e001f0003007f89 */ /* 0x000e2400000e0000 */
[----:B0-----:R-:W-:Y:S01]  /*03a0*/  FADD R0, R3, R0 ;  /* 0x0000000003007221 */ /* 0x001fe20000000000 */
[----:B------:R-:W-:-:S04]  /*03b0*/  LOP3.LUT P0, R3, R6, 0x1f, RZ, 0xc0, !PT ;  /* 0x0000001f06037812 */ /* 0x000fc8000780c0ff */
[----:B------:R-:W0:Y:S02]  /*03c0*/  SHFL.BFLY PT, R7, R0, 0x8, 0x1f ;  /* 0x0d001f0000077f89 */ /* 0x000e2400000e0000 */
[----:B0-----:R-:W-:-:S05]  /*03d0*/  FADD R7, R0, R7 ;  /* 0x0000000700077221 */ /* 0x001fca0000000000 */
[----:B------:R-:W0:Y:S02]  /*03e0*/  SHFL.BFLY PT, R2, R7, 0x4, 0x1f ;  /* 0x0c801f0007027f89 */ /* 0x000e2400000e0000 */
[----:B0-----:R-:W-:Y:S01]  /*03f0*/  FADD R12, R7, R2 ;  /* 0x00000002070c7221 */ /* 0x001fe20000000000 */
[----:B------:R-:W-:-:S04]  /*0400*/  LEA.HI R2, R6, R23, RZ, 0x1d ;  /* 0x0000001706027211 */ /* 0x000fc800078fe8ff */
[----:B------:R-:W0:Y:S02]  /*0410*/  SHFL.BFLY PT, R13, R12, 0x2, 0x1f ;  /* 0x0c401f000c0d7f89 */ /* 0x000e2400000e0000 */
[----:B0-----:R-:W-:-:S05]  /*0420*/  FADD R13, R12, R13 ;  /* 0x0000000d0c0d7221 */ /* 0x001fca0000000000 */
[----:B------:R-:W0:Y:S02]  /*0430*/  SHFL.BFLY PT, R20, R13, 0x1, 0x1f ;  /* 0x0c201f000d147f89 */ /* 0x000e2400000e0000 */
[----:B0-----:R-:W-:-:S05]  /*0440*/  FADD R7, R13, R20 ;  /* 0x000000140d077221 */ /* 0x001fca0000000000 */
[----:B------:R0:W-:Y:S01]  /*0450*/  @!P0 STS [R2], R7 ;  /* 0x0000000702008388 */ /* 0x0001e20000000800 */
[----:B------:R-:W-:Y:S01]  /*0460*/  BAR.SYNC.DEFER_BLOCKING 0x0 ;  /* 0x0000000000007b1d */ /* 0x000fe20000010000 */
[----:B------:R-:W-:-:S13]  /*0470*/  ISETP.NE.AND P0, PT, R6, RZ, PT ;  /* 0x000000ff0600720c */ /* 0x000fda0003f05270 */
[----:B0-----:R-:W-:Y:S05]  /*0480*/  @P0 BRA `(.L_x_1) ;  /* 0x0000000000480947 */ /* 0x001fea0003800000 */
[----:B------:R-:W0:Y:S01]  /*0490*/  LDS R23, [R23] ;  /* 0x0000000017177984 */ /* 0x000e220000000800 */
[----:B------:R-:W-:-:S04]  /*04a0*/  I2FP.F32.S32 R0, UR7 ;  /* 0x0000000700007c45 */ /* 0x000fc80008201400 */
[----:B------:R-:W1:Y:S02]  /*04b0*/  MUFU.RCP R7, R0 ;  /* 0x0000000000077308 */ /* 0x000e640000001000 */
[----:B-1----:R-:W-:-:S04]  /*04c0*/  FFMA R12, -R0, R7, 1 ;  /* 0x3f800000000c7423 */ /* 0x002fc80000000107 */
[----:B------:R-:W-:Y:S02]  /*04d0*/  FFMA R12, R7, R12, R7 ;  /* 0x0000000c070c7223 */ /* 0x000fe40000000007 */
[----:B0-----:R-:W0:Y:S02]  /*04e0*/  FCHK P0, R23, R0 ;  /* 0x0000000017007302 */ /* 0x001e240000000000 */
[----:B------:R-:W-:-:S04]  /*04f0*/  FFMA R7, R23, R12, RZ ;  /* 0x0000000c17077223 */ /* 0x000fc800000000ff */
[----:B------:R-:W-:-:S04]  /*0500*/  FFMA R13, -R0, R7, R23 ;  /* 0x00000007000d7223 */ /* 0x000fc80000000117 */
[----:B------:R-:W-:Y:S01]  /*0510*/  FFMA R12, R12, R13, R7 ;  /* 0x0000000d0c0c7223 */ /* 0x000fe20000000007 */
[----:B0-----:R-:W-:Y:S06]  /*0520*/  @!P0 BRA `(.L_x_2) ;  /* 0x00000000000c8947 */ /* 0x001fec0003800000 */
[----:B------:R-:W-:-:S07]  /*0530*/  MOV R12, 0x550 ;  /* 0x00000550000c7802 */ /* 0x000fce0000000f00 */
[----:B------:R-:W-:Y:S05]  /*0540*/  CALL.REL.NOINC `($__internal_0_$__cuda_sm3x_div_rn_noftz_f32_slowpath) ;  /* 0x00000008002c7944 */ /* 0x000fea0003c00000 */
[----:B------:R-:W-:-:S07]  /*0550*/  MOV R12, R0 ;  /* 0x00000000000c7202 */ /* 0x000fce0000000f00 */
.L_x_2:
[----:B------:R-:W0:Y:S01]  /*0560*/  S2UR UR6, SR_CgaCtaId ;  /* 0x00000000000679c3 */ /* 0x000e220000008800 */
[----:B------:R-:W-:Y:S02]  /*0570*/  UMOV UR5, 0x400 ;  /* 0x0000040000057882 */ /* 0x000fe40000000000 */
[----:B0-----:R-:W-:-:S06]  /*0580*/  ULEA UR5, UR6, UR5, 0x18 ;  /* 0x0000000506057291 */ /* 0x001fcc000f8ec0ff */
[----:B------:R-:W-:-:S05]  /*0590*/  MOV R23, UR5 ;  /* 0x0000000500177c02 */ /* 0x000fca0008000f00 */
[----:B------:R0:W-:Y:S02]  /*05a0*/  STS [R23+0x4], R12 ;  /* 0x0000040c17007388 */ /* 0x0001e40000000800 */
.L_x_1:
[----:B------:R-:W-:Y:S05]  /*05b0*/  BSYNC.RECONVERGENT B0 ;  /* 0x0000000000007941 */ /* 0x000fea0003800200 */
.L_x_0:
[----:B------:R-:W-:Y:S01]  /*05c0*/  BAR.SYNC.DEFER_BLOCKING 0x0 ;  /* 0x0000000000007b1d */ /* 0x000fe20000010000 */
[----:B------:R-:W-:Y:S01]  /*05d0*/  ISETP.GE.AND P0, PT, R14, UR4, PT ;  /* 0x000000040e007c0c */ /* 0x000fe2000bf06270 */
[--C-:B------:R-:W-:Y:S01]  /*05e0*/  HADD2.F32 R14, -RZ, R8.reuse.H0_H0 ;  /* 0x20000008ff0e7230 */ /* 0x100fe20000004100 */
[----:B------:R-:W-:Y:S01]  /*05f0*/  ISETP.GE.AND P1, PT, R15, UR4, PT ;  /* 0x000000040f007c0c */ /* 0x000fe2000bf26270 */
[----:B------:R-:W-:Y:S01]  /*0600*/  HADD2.F32 R15, -RZ, R8.H1_H1 ;  /* 0x30000008ff0f7230 */ /* 0x000fe20000004100 */
        /* <DEDUP_REMOVED lines=10> */
[----:B------:R-:W-:Y:S01]  /*06b0*/  BSSY.RECONVERGENT B0, `(.L_x_3) ;  /* 0x000004e000007945 */ /* 0x000fe20003800200 */
[----:B------:R-:W-:Y:S01]  /*06c0*/  HADD2.F32 R11, -RZ, R11.H1_H1 ;  /* 0x3000000bff0b7230 */ /* 0x000fe20000004100 */
[----:B------:R-:W1:Y:S02]  /*06d0*/  LDS R7, [R23+0x4] ;  /* 0x0000040017077984 */ /* 0x000e640000000800 */
[--C-:B-1----:R-:W-:Y:S01]  /*06e0*/  FADD R0, R14, -R7.reuse ;  /* 0x800000070e007221 */ /* 0x102fe20000000000 */
[--C-:B0-----:R-:W-:Y:S01]  /*06f0*/  FADD R12, R15, -R7.reuse ;  /* 0x800000070f0c7221 */ /* 0x101fe20000000000 */
[--C-:B------:R-:W-:Y:S01]  /*0700*/  FADD R13, R8, -R7.reuse ;  /* 0x80000007080d7221 */ /* 0x100fe20000000000 */
[--C-:B------:R-:W-:Y:S01]  /*0710*/  FADD R19, R16, -R7.reuse ;  /* 0x8000000710137221 */ /* 0x100fe20000000000 */
[----:B------:R-:W-:Y:S01]  /*0720*/  FFMA R0, R0, R0, RZ ;  /* 0x0000000000007223 */ /* 0x000fe200000000ff */
[----:B------:R-:W-:Y:S01]  /*0730*/  FMUL R12, R12, R12 ;  /* 0x0000000c0c0c7220 */ /* 0x000fe20000400000 */
[----:B------:R-:W-:Y:S01]  /*0740*/  FMUL R18, R13, R13 ;  /* 0x0000000d0d127220 */ /* 0x000fe20000400000 */
[----:B------:R-:W-:-:S02]  /*0750*/  FADD R20, R9, -R7 ;  /* 0x8000000709147221 */ /* 0x000fc40000000000 */
[----:B------:R-:W-:Y:S02]  /*0760*/  FSEL R0, R0, RZ, !P6 ;  /* 0x000000ff00007208 */ /* 0x000fe40007000000 */
[----:B------:R-:W-:Y:S01]  /*0770*/  FSEL R13, R12, RZ, !P5 ;  /* 0x000000ff0c0d7208 */ /* 0x000fe20006800000 */
[----:B------:R-:W-:Y:S01]  /*0780*/  FMUL R12, R19, R19 ;  /* 0x00000013130c7220 */ /* 0x000fe20000400000 */
[----:B------:R-:W-:Y:S01]  /*0790*/  FSEL R19, R18, RZ, !P4 ;  /* 0x000000ff12137208 */ /* 0x000fe20006000000 */
[----:B------:R-:W-:Y:S01]  /*07a0*/  FADD R18, R10, -R7 ;  /* 0x800000070a127221 */ /* 0x000fe20000000000 */
[----:B------:R-:W-:Y:S01]  /*07b0*/  FMUL R20, R20, R20 ;  /* 0x0000001414147220 */ /* 0x000fe20000400000 */
[----:B------:R-:W-:Y:S01]  /*07c0*/  FADD R0, R0, R13 ;  /* 0x0000000d00007221 */ /* 0x000fe20000000000 */
[----:B------:R-:W-:Y:S01]  /*07d0*/  FSEL R13, R12, RZ, !P3 ;  /* 0x000000ff0c0d7208 */ /* 0x000fe20005800000 */
[----:B------:R-:W-:Y:S01]  /*07e0*/  FADD R12, R17, -R7 ;  /* 0x80000007110c7221 */ /* 0x000fe20000000000 */
[----:B------:R-:W-:Y:S01]  /*07f0*/  FMUL R18, R18, R18 ;  /* 0x0000001212127220 */ /* 0x000fe20000400000 */
[----:B------:R-:W-:Y:S01]  /*0800*/  FADD R0, R0, R19 ;  /* 0x0000001300007221 */ /* 0x000fe20000000000 */
[----:B------:R-:W-:Y:S01]  /*0810*/  FSEL R19, R20, RZ, !P2 ;  /* 0x000000ff14137208 */ /* 0x000fe20005000000 */
[----:B------:R-:W-:-:S02]  /*0820*/  FMUL R12, R12, R12 ;  /* 0x0000000c0c0c7220 */ /* 0x000fc40000400000 */
[----:B------:R-:W-:Y:S01]  /*0830*/  FADD R0, R0, R13 ;  /* 0x0000000d00007221 */ /* 0x000fe20000000000 */
[----:B------:R-:W-:Y:S01]  /*0840*/  FADD R13, R11, -R7 ;  /* 0x800000070b0d7221 */ /* 0x000fe20000000000 */
[----:B------:R-:W-:Y:S02]  /*0850*/  FSEL R7, R18, RZ, !P1 ;  /* 0x000000ff12077208 */ /* 0x000fe40004800000 */
[----:B------:R-:W-:Y:S01]  /*0860*/  FADD R0, R0, R19 ;  /* 0x0000001300007221 */ /* 0x000fe20000000000 */
[----:B------:R-:W-:Y:S01]  /*0870*/  FMUL R18, R13, R13 ;  /* 0x0000000d0d127220 */ /* 0x000fe20000400000 */
[----:B------:R-:W-:Y:S02]  /*0880*/  ISETP.GE.AND P1, PT, R4, UR4, PT ;  /* 0x0000000404007c0c */ /* 0x000fe4000bf26270 */
[----:B------:R-:W-:Y:S01]  /*0890*/  FSEL R13, R12, RZ, !P0 ;  /* 0x000000ff0c0d7208 */ /* 0x000fe20004000000 */
[----:B------:R-:W-:Y:S01]  /*08a0*/  FADD R0, R0, R7 ;  /* 0x0000000700007221 */ /* 0x000fe20000000000 */
[----:B------:R-:W-:-:S02]  /*08b0*/  FSEL R7, R18, RZ, !P1 ;  /* 0x000000ff12077208 */ /* 0x000fc40004800000 */
[----:B------:R-:W-:Y:S01]  /*08c0*/  ISETP.NE.AND P0, PT, R3, RZ, PT ;  /* 0x000000ff0300720c */ /* 0x000fe20003f05270 */
[----:B------:R-:W-:-:S04]  /*08d0*/  FADD R0, R0, R13 ;  /* 0x0000000d00007221 */ /* 0x000fc80000000000 */
[----:B------:R-:W-:-:S05]  /*08e0*/  FADD R0, R0, R7 ;  /* 0x0000000700007221 */ /* 0x000fca0000000000 */
[----:B------:R-:W-:-:S05]  /*08f0*/  F2FP.F16.F32.PACK_AB R0, RZ, R0 ;  /* 0x00000000ff00723e */ /* 0x000fca00000000ff */
[----:B------:R-:W-:-:S05]  /*0900*/  HADD2.F32 R0, -RZ, R0.H0_H0 ;  /* 0x20000000ff007230 */ /* 0x000fca0000004100 */
[----:B------:R-:W0:Y:S02]  /*0910*/  SHFL.BFLY PT, R7, R0, 0x10, 0x1f ;  /* 0x0e001f0000077f89 */ /* 0x000e2400000e0000 */
[----:B0-----:R-:W-:-:S05]  /*0920*/  FADD R7, R0, R7 ;  /* 0x0000000700077221 */ /* 0x001fca0000000000 */
        /* <DEDUP_REMOVED lines=13> */
[----:B------:R-:W1:Y:S01]  /*0a00*/  LDCU UR5, c[0x0][0x39c] ;  /* 0x00007380ff0577ac */ /* 0x000e620008000800 */
[----:B------:R-:W-:Y:S01]  /*0a10*/  BSSY.RECONVERGENT B1, `(.L_x_5) ;  /* 0x000000d000017945 */ /* 0x000fe20003800200 */
[----:B-1----:R-:W-:-:S04]  /*0a20*/  I2FP.F32.S32 R6, UR5 ;  /* 0x0000000500067c45 */ /* 0x002fc80008201400 */
[----:B------:R-:W1:Y:S08]  /*0a30*/  MUFU.RCP R3, R6 ;  /* 0x0000000600037308 */ /* 0x000e700000001000 */
[----:B0-----:R-:W0:Y:S01]  /*0a40*/  FCHK P0, R23, R6 ;  /* 0x0000000617007302 */ /* 0x001e220000000000 */
[----:B-1----:R-:W-:-:S04]  /*0a50*/  FFMA R0, -R6, R3, 1 ;  /* 0x3f80000006007423 */ /* 0x002fc80000000103 */
[----:B------:R-:W-:-:S04]  /*0a60*/  FFMA R0, R3, R0, R3 ;  /* 0x0000000003007223 */ /* 0x000fc80000000003 */
[----:B------:R-:W-:-:S04]  /*0a70*/  FFMA R2, R0, R23, RZ ;  /* 0x0000001700027223 */ /* 0x000fc800000000ff */
[----:B------:R-:W-:-:S04]  /*0a80*/  FFMA R3, -R6, R2, R23 ;  /* 0x0000000206037223 */ /* 0x000fc80000000117 */
[----:B------:R-:W-:Y:S01]  /*0a90*/  FFMA R0, R0, R3, R2 ;  /* 0x0000000300007223 */ /* 0x000fe20000000002 */
[----:B0-----:R-:W-:Y:S06]  /*0aa0*/  @!P0 BRA `(.L_x_6) ;  /* 0x00000000000c8947 */ /* 0x001fec0003800000 */
[----:B------:R-:W-:Y:S01]  /*0ab0*/  IMAD.MOV.U32 R0, RZ, RZ, R6 ;  /* 0x000000ffff007224 */ /* 0x000fe200078e0006 */
[----:B------:R-:W-:-:S07]  /*0ac0*/  MOV R12, 0xae0 ;  /* 0x00000ae0000c7802 */ /* 0x000fce0000000f00 */
[----:B------:R-:W-:Y:S05]  /*0ad0*/  CALL.REL.NOINC `($__internal_0_$__cuda_sm3x_div_rn_noftz_f32_slowpath) ;  /* 0x0000000000c87944 */ /* 0x000fea0003c00000 */
.L_x_6:
[----:B------:R-:W-:Y:S05]  /*0ae0*/  BSYNC.RECONVERGENT B1 ;  /* 0x0000000000017941 */ /* 0x000fea0003800200 */
.L_x_5:
[----:B------:R-:W-:Y:S01]  /*0af0*/  FADD R0, R0, 9.9999997473787516356e-06 ;  /* 0x3727c5ac00007421 */ /* 0x000fe20000000000 */
[----:B------:R-:W0:Y:S01]  /*0b00*/  S2UR UR6, SR_CgaCtaId ;  /* 0x00000000000679c3 */ /* 0x000e220000008800 */
[----:B------:R-:W-:-:S03]  /*0b10*/  UMOV UR5, 0x400 ;  /* 0x0000040000057882 */ /* 0x000fc60000000000 */
[----:B------:R-:W-:-:S13]  /*0b20*/  FSETP.GEU.AND P0, PT, |R0|, 1.175494350822287508e-38, PT ;  /* 0x008000000000780b */ /* 0x000fda0003f0e200 */
[----:B------:R-:W-:-:S04]  /*0b30*/  @!P0 FMUL R0, R0, 16777216 ;  /* 0x4b80000000008820 */ /* 0x000fc80000400000 */
[----:B------:R-:W1:Y:S01]  /*0b40*/  MUFU.RSQ R2, R0 ;  /* 0x0000000000027308 */ /* 0x000e620000001400 */
[----:B0-----:R-:W-:-:S06]  /*0b50*/  ULEA UR5, UR6, UR5, 0x18 ;  /* 0x0000000506057291 */ /* 0x001fcc000f8ec0ff */
[----:B------:R-:W-:Y:S01]  /*0b60*/  MOV R23, UR5 ;  /* 0x0000000500177c02 */ /* 0x000fe20008000f00 */
[----:B-1----:R-:W-:-:S05]  /*0b70*/  @!P0 FMUL R2, R2, 4096 ;  /* 0x4580000002028820 */ /* 0x002fca0000400000 */
[----:B------:R0:W-:Y:S02]  /*0b80*/  STS [R23+0x8], R2 ;  /* 0x0000080217007388 */ /* 0x0001e40000000800 */
.L_x_4:
[----:B------:R-:W-:Y:S05]  /*0b90*/  BSYNC.RECONVERGENT B0 ;  /* 0x0000000000007941 */ /* 0x000fea0003800200 */
.L_x_3:
[----:B------:R-:W-:Y:S01]  /*0ba0*/  BAR.SYNC.DEFER_BLOCKING 0x0 ;  /* 0x0000000000007b1d */ /* 0x000fe20000010000 */
[----:B------:R-:W-:-:S07]  /*0bb0*/  ISETP.GE.AND P0, PT, R4, UR4, PT ;  /* 0x0000000404007c0c */ /* 0x000fce000bf06270 */
[----:B0-----:R-:W0:Y:S01]  /*0bc0*/  LDC.64 R2, c[0x0][0x390] ;  /* 0x0000e400ff027b82 */ /* 0x001e220000000a00 */
[----:B------:R-:W1:Y:S04]  /*0bd0*/  LDS R12, [R23+0x4] ;  /* 0x00000400170c7984 */ /* 0x000e680000000800 */
[----:B------:R2:W3:Y:S01]  /*0be0*/  LDS R0, [R23+0x8] ;  /* 0x0000080017007984 */ /* 0x0004e20000000800 */
[----:B-1----:R-:W-:Y:S01]  /*0bf0*/  FADD R13, R14, -R12 ;  /* 0x8000000c0e0d7221 */ /* 0x002fe20000000000 */
[----:B--2---:R-:W-:Y:S06]  /*0c00*/  @P0 EXIT ;  /* 0x000000000000094d */ /* 0x004fec0003800000 */
[----:B------:R-:W1:Y:S01]  /*0c10*/  LDC.64 R6, c[0x0][0x388] ;  /* 0x0000e200ff067b82 */ /* 0x000e620000000a00 */
[--C-:B------:R-:W-:Y:S01]  /*0c20*/  FADD R15, R15, -R12.reuse ;  /* 0x8000000c0f0f7221 */ /* 0x100fe20000000000 */
[--C-:B------:R-:W-:Y:S01]  /*0c30*/  FADD R19, R8, -R12.reuse ;  /* 0x8000000c08137221 */ /* 0x100fe20000000000 */
[--C-:B------:R-:W-:Y:S01]  /*0c40*/  FADD R21, R16, -R12.reuse ;  /* 0x8000000c10157221 */ /* 0x100fe20000000000 */
[--C-:B------:R-:W-:Y:S01]  /*0c50*/  FADD R9, R9, -R12.reuse ;  /* 0x8000000c09097221 */ /* 0x100fe20000000000 */
[--C-:B------:R-:W-:Y:S01]  /*0c60*/  FADD R23, R10, -R12.reuse ;  /* 0x8000000c0a177221 */ /* 0x100fe20000000000 */
[--C-:B------:R-:W-:Y:S01]  /*0c70*/  FADD R17, R17, -R12.reuse ;  /* 0x8000000c11117221 */ /* 0x100fe20000000000 */
[----:B------:R-:W-:Y:S01]  /*0c80*/  FADD R11, R11, -R12 ;  /* 0x8000000c0b0b7221 */ /* 0x000fe20000000000 */
[C---:B---3--:R-:W-:Y:S01]  /*0c90*/  FMUL R4, R0.reuse, R13 ;  /* 0x0000000d00047220 */ /* 0x048fe20000400000 */
[C---:B------:R-:W-:Y:S01]  /*0ca0*/  FMUL R8, R0.reuse, R15 ;  /* 0x0000000f00087220 */ /* 0x040fe20000400000 */
[C---:B------:R-:W-:Y:S01]  /*0cb0*/  FMUL R10, R0.reuse, R19 ;  /* 0x00000013000a7220 */ /* 0x040fe20000400000 */
[C---:B------:R-:W-:Y:S01]  /*0cc0*/  FMUL R12, R0.reuse, R21 ;  /* 0x00000015000c7220 */ /* 0x040fe20000400000 */
[C---:B------:R-:W-:Y:S01]  /*0cd0*/  FMUL R14, R0.reuse, R9 ;  /* 0x00000009000e7220 */ /* 0x040fe20000400000 */
[C---:B------:R-:W-:Y:S01]  /*0ce0*/  FMUL R16, R0.reuse, R23 ;  /* 0x0000001700107220 */ /* 0x040fe20000400000 */
[C---:B------:R-:W-:Y:S01]  /*0cf0*/  FMUL R18, R0.reuse, R17 ;  /* 0x0000001100127220 */ /* 0x040fe20000400000 */
[----:B------:R-:W-:Y:S01]  /*0d00*/  FMUL R0, R0, R11 ;  /* 0x0000000b00007220 */ /* 0x000fe20000400000 */
[-CC-:B0-----:R-:W-:Y:S01]  /*0d10*/  FFMA R4, R4, R2.reuse, R3.reuse ;  /* 0x0000000204047223 */ /* 0x181fe20000000003 */
[-CC-:B------:R-:W-:Y:S01]  /*0d20*/  FFMA R10, R10, R2.reuse, R3.reuse ;  /* 0x000000020a0a7223 */ /* 0x180fe20000000003 */
[-CC-:B------:R-:W-:Y:S01]  /*0d30*/  FFMA R14, R14, R2.reuse, R3.reuse ;  /* 0x000000020e0e7223 */ /* 0x180fe20000000003 */
[-CC-:B------:R-:W-:Y:S01]  /*0d40*/  FFMA R18, R18, R2.reuse, R3.reuse ;  /* 0x0000000212127223 */ /* 0x180fe20000000003 */
[-CC-:B------:R-:W-:Y:S01]  /*0d50*/  FFMA R15, R0, R2.reuse, R3.reuse ;  /* 0x00000002000f7223 */ /* 0x180fe20000000003 */
[-CC-:B------:R-:W-:Y:S01]  /*0d60*/  FFMA R13, R16, R2.reuse, R3.reuse ;  /* 0x00000002100d7223 */ /* 0x180fe20000000003 */
[-CC-:B------:R-:W-:Y:S01]  /*0d70*/  FFMA R11, R12, R2.reuse, R3.reuse ;  /* 0x000000020c0b7223 */ /* 0x180fe20000000003 */
[----:B------:R-:W-:Y:S01]  /*0d80*/  FFMA R9, R8, R2, R3 ;  /* 0x0000000208097223 */ /* 0x000fe20000000003 */
[----:B-1----:R-:W-:Y:S01]  /*0d90*/  IMAD.WIDE R2, R5, 0x2, R6 ;  /* 0x0000000205027825 */ /* 0x002fe200078e0206 */
[----:B------:R-:W-:-:S02]  /*0da0*/  F2FP.F16.F32.PACK_AB R7, R15, R18 ;  /* 0x000000120f07723e */ /* 0x000fc400000000ff */
[----:B------:R-:W-:Y:S02]  /*0db0*/  F2FP.F16.F32.PACK_AB R6, R13, R14 ;  /* 0x0000000e0d06723e */ /* 0x000fe400000000ff */
[----:B------:R-:W-:Y:S02]  /*0dc0*/  F2FP.F16.F32.PACK_AB R5, R11, R10 ;  /* 0x0000000a0b05723e */ /* 0x000fe400000000ff */
[----:B------:R-:W-:-:S05]  /*0dd0*/  F2FP.F16.F32.PACK_AB R4, R9, R4 ;  /* 0x000000040904723e */ /* 0x000fca00000000ff */
[----:B------:R-:W-:Y:S01]  /*0de0*/  STG.E.128 desc[UR8][R2.64], R4 ;  /* 0x0000000402007986 */ /* 0x000fe2000c101d08 */
[----:B------:R-:W-:Y:S05]  /*0df0*/  EXIT ;  /* 0x000000000000794d */ /* 0x000fea0003800000 */
        .weak           $__internal_0_$__cuda_sm3x_div_rn_noftz_f32_slowpath
        .type           $__internal_0_$__cuda_sm3x_div_rn_noftz_f32_slowpath,@function
        .size           $__internal_0_$__cuda_sm3x_div_rn_noftz_f32_slowpath,(.L_x_19 - $__internal_0_$__cuda_sm3x_div_rn_noftz_f32_slowpath)
$__internal_0_$__cuda_sm3x_div_rn_noftz_f32_slowpath:
[----:B------:R-:W-:Y:S01]  /*0e00*/  SHF.R.U32.HI R7, RZ, 0x17, R0 ;  /* 0x00000017ff077819 */ /* 0x000fe20000011600 */
[----:B------:R-:W-:Y:S01]  /*0e10*/  BSSY.RECONVERGENT B2, `(.L_x_7) ;  /* 0x0000062000027945 */ /* 0x000fe20003800200 */
[----:B------:R-:W-:Y:S02]  /*0e20*/  SHF.R.U32.HI R20, RZ, 0x17, R23 ;  /* 0x00000017ff147819 */ /* 0x000fe40000011617 */
[----:B------:R-:W-:Y:S02]  /*0e30*/  LOP3.LUT R7, R7, 0xff, RZ, 0xc0, !PT ;  /* 0x000000ff07077812 */ /* 0x000fe400078ec0ff */
[----:B------:R-:W-:Y:S02]  /*0e40*/  LOP3.LUT R20, R20, 0xff, RZ, 0xc0, !PT ;  /* 0x000000ff14147812 */ /* 0x000fe400078ec0ff */
[----:B------:R-:W-:Y:S02]  /*0e50*/  IADD3 R21, PT, PT, R7, -0x1, RZ ;  /* 0xffffffff07157810 */ /* 0x000fe40007ffe0ff */
[----:B------:R-:W-:-:S02]  /*0e60*/  IADD3 R22, PT, PT, R20, -0x1, RZ ;  /* 0xffffffff14167810 */ /* 0x000fc40007ffe0ff */
[----:B------:R-:W-:-:S04]  /*0e70*/  ISETP.GT.U32.AND P0, PT, R21, 0xfd, PT ;  /* 0x000000fd1500780c */ /* 0x000fc80003f04070 */
[----:B------:R-:W-:-:S13]  /*0e80*/  ISETP.GT.U32.OR P0, PT, R22, 0xfd, P0 ;  /* 0x000000fd1600780c */ /* 0x000fda0000704470 */
[----:B------:R-:W-:Y:S01]  /*0e90*/  @!P0 MOV R13, RZ ;  /* 0x000000ff000d8202 */ /* 0x000fe20000000f00 */
[----:B------:R-:W-:Y:S06]  /*0ea0*/  @!P0 BRA `(.L_x_8) ;  /* 0x00000000005c8947 */ /* 0x000fec0003800000 */
[----:B------:R-:W-:Y:S02]  /*0eb0*/  FSETP.GTU.FTZ.AND P0, PT, |R23|, +INF , PT ;  /* 0x7f8000001700780b */ /* 0x000fe40003f1c200 */
[----:B------:R-:W-:-:S04]  /*0ec0*/  FSETP.GTU.FTZ.AND P1, PT, |R0|, +INF , PT ;  /* 0x7f8000000000780b */ /* 0x000fc80003f3c200 */
[----:B------:R-:W-:-:S13]  /*0ed0*/  PLOP3.LUT P0, PT, P0, P1, PT, 0xf8, 0x8f ;  /* 0x00000000008f781c */ /* 0x000fda0000703f70 */
[----:B------:R-:W-:Y:S05]  /*0ee0*/  @P0 BRA `(.L_x_9) ;  /* 0x00000004004c0947 */ /* 0x000fea0003800000 */
[----:B------:R-:W-:-:S13]  /*0ef0*/  LOP3.LUT P0, RZ, R0, 0x7fffffff, R23, 0xc8, !PT ;  /* 0x7fffffff00ff7812 */ /* 0x000fda000780c817 */
[----:B------:R-:W-:Y:S05]  /*0f00*/  @!P0 BRA `(.L_x_10) ;  /* 0x00000004003c8947 */ /* 0x000fea0003800000 */
[C---:B------:R-:W-:Y:S02]  /*0f10*/  FSETP.NEU.FTZ.AND P0, PT, |R23|.reuse, +INF , PT ;  /* 0x7f8000001700780b */ /* 0x040fe40003f1d200 */
[----:B------:R-:W-:Y:S02]  /*0f20*/  FSETP.NEU.FTZ.AND P2, PT, |R0|, +INF , PT ;  /* 0x7f8000000000780b */ /* 0x000fe40003f5d200 */
[----:B------:R-:W-:-:S11]  /*0f30*/  FSETP.NEU.FTZ.AND P1, PT, |R23|, +INF , PT ;  /* 0x7f8000001700780b */ /* 0x000fd60003f3d200 */
[----:B------:R-:W-:Y:S05]  /*0f40*/  @!P2 BRA !P0, `(.L_x_10) ;  /* 0x00000004002ca947 */ /* 0x000fea0004000000 */
[----:B------:R-:W-:-:S04]  /*0f50*/  LOP3.LUT P0, RZ, R23, 0x7fffffff, RZ, 0xc0, !PT ;  /* 0x7fffffff17ff7812 */ /* 0x000fc8000780c0ff */
[----:B------:R-:W-:-:S13]  /*0f60*/  PLOP3.LUT P0, PT, P2, P0, PT, 0x2f, 0xf2 ;  /* 0x0000000000f2781c */ /* 0x000fda0001700577 */
[----:B------:R-:W-:Y:S05]  /*0f70*/  @P0 BRA `(.L_x_11) ;  /* 0x0000000400180947 */ /* 0x000fea0003800000 */
[----:B------:R-:W-:-:S04]  /*0f80*/  LOP3.LUT P0, RZ, R0, 0x7fffffff, RZ, 0xc0, !PT ;  /* 0x7fffffff00ff7812 */ /* 0x000fc8000780c0ff */
[----:B------:R-:W-:-:S13]  /*0f90*/  PLOP3.LUT P0, PT, P1, P0, PT, 0x2f, 0xf2 ;  /* 0x0000000000f2781c */ /* 0x000fda0000f00577 */
[----:B------:R-:W-:Y:S05]  /*0fa0*/  @P0 BRA `(.L_x_12) ;  /* 0x0000000400000947 */ /* 0x000fea0003800000 */
[----:B------:R-:W-:Y:S02]  /*0fb0*/  ISETP.GE.AND P0, PT, R22, RZ, PT ;  /* 0x000000ff1600720c */ /* 0x000fe40003f06270 */
[----:B------:R-:W-:-:S11]  /*0fc0*/  ISETP.GE.AND P1, PT, R21, RZ, PT ;  /* 0x000000ff1500720c */ /* 0x000fd60003f26270 */
[----:B------:R-:W-:Y:S01]  /*0fd0*/  @P0 MOV R13, RZ ;  /* 0x000000ff000d0202 */ /* 0x000fe20000000f00 */
[----:B------:R-:W-:Y:S02]  /*0fe0*/  @!P0 IMAD.MOV.U32 R13, RZ, RZ, -0x40 ;  /* 0xffffffc0ff0d8424 */ /* 0x000fe400078e00ff */
[----:B------:R-:W-:Y:S01]  /*0ff0*/  @!P0 FFMA R23, R23, 1.84467440737095516160e+19, RZ ;  /* 0x5f80000017178823 */ /* 0x000fe200000000ff */
[----:B------:R-:W-:Y:S02]  /*1000*/  @!P1 FFMA R0, R0, 1.84467440737095516160e+19, RZ ;  /* 0x5f80000000009823 */ /* 0x000fe400000000ff */
[----:B------:R-:W-:-:S07]  /*1010*/  @!P1 IADD3 R13, PT, PT, R13, 0x40, RZ ;  /* 0x000000400d0d9810 */ /* 0x000fce0007ffe0ff */
.L_x_8:
[----:B------:R-:W-:Y:S01]  /*1020*/  LEA R21, R7, 0xc0800000, 0x17 ;  /* 0xc080000007157811 */ /* 0x000fe200078eb8ff */
[----:B------:R-:W-:Y:S01]  /*1030*/  BSSY.RECONVERGENT B3, `(.L_x_13) ;  /* 0x0000036000037945 */ /* 0x000fe20003800200 */
[----:B------:R-:W-:Y:S02]  /*1040*/  IADD3 R20, PT, PT, R20, -0x7f, RZ ;  /* 0xffffff8114147810 */ /* 0x000fe40007ffe0ff */
[----:B------:R-:W-:-:S03]  /*1050*/  IADD3 R24, PT, PT, -R21, R0, RZ ;  /* 0x0000000015187210 */ /* 0x000fc60007ffe1ff */
[----:B------:R-:W-:Y:S01]  /*1060*/  IMAD R0, R20, -0x800000, R23 ;  /* 0xff80000014007824 */ /* 0x000fe200078e0217 */
[----:B------:R-:W0:Y:S01]  /*1070*/  MUFU.RCP R22, R24 ;  /* 0x0000001800167308 */ /* 0x000e220000001000 */
[----:B------:R-:W-:Y:S01]  /*1080*/  FADD.FTZ R21, -R24, -RZ ;  /* 0x800000ff18157221 */ /* 0x000fe20000010100 */
[----:B------:R-:W-:-:S04]  /*1090*/  IADD3 R20, PT, PT, R20, 0x7f, -R7 ;  /* 0x0000007f14147810 */ /* 0x000fc80007ffe807 */
[----:B------:R-:W-:Y:S01]  /*10a0*/  IADD3 R13, PT, PT, R20, R13, RZ ;  /* 0x0000000d140d7210 */ /* 0x000fe20007ffe0ff */
[----:B0-----:R-:W-:-:S04]  /*10b0*/  FFMA R25, R22, R21, 1 ;  /* 0x3f80000016197423 */ /* 0x001fc80000000015 */
[----:B------:R-:W-:-:S04]  /*10c0*/  FFMA R25, R22, R25, R22 ;  /* 0x0000001916197223 */ /* 0x000fc80000000016 */
[----:B------:R-:W-:-:S04]  /*10d0*/  FFMA R22, R0, R25, RZ ;  /* 0x0000001900167223 */ /* 0x000fc800000000ff */
[----:B------:R-:W-:-:S04]  /*10e0*/  FFMA R23, R21, R22, R0 ;  /* 0x0000001615177223 */ /* 0x000fc80000000000 */
[----:B------:R-:W-:-:S04]  /*10f0*/  FFMA R22, R25, R23, R22 ;  /* 0x0000001719167223 */ /* 0x000fc80000000016 */
[----:B------:R-:W-:-:S04]  /*1100*/  FFMA R21, R21, R22, R0 ;  /* 0x0000001615157223 */ /* 0x000fc80000000000 */
[----:B------:R-:W-:-:S05]  /*1110*/  FFMA R0, R25, R21, R22 ;  /* 0x0000001519007223 */ /* 0x000fca0000000016 */
[----:B------:R-:W-:-:S04]  /*1120*/  SHF.R.U32.HI R7, RZ, 0x17, R0 ;  /* 0x00000017ff077819 */ /* 0x000fc80000011600 */
[----:B------:R-:W-:-:S04]  /*1130*/  LOP3.LUT R20, R7, 0xff, RZ, 0xc0, !PT ;  /* 0x000000ff07147812 */ /* 0x000fc800078ec0ff */
[----:B------:R-:W-:-:S05]  /*1140*/  IADD3 R7, PT, PT, R20, R13, RZ ;  /* 0x0000000d14077210 */ /* 0x000fca0007ffe0ff */
[----:B------:R-:W-:-:S05]  /*1150*/  VIADD R20, R7, 0xffffffff ;  /* 0xffffffff07147836 */ /* 0x000fca0000000000 */
[----:B------:R-:W-:-:S13]  /*1160*/  ISETP.GE.U32.AND P0, PT, R20, 0xfe, PT ;  /* 0x000000fe1400780c */ /* 0x000fda0003f06070 */
[----:B------:R-:W-:Y:S05]  /*1170*/  @!P0 BRA `(.L_x_14) ;  /* 0x0000000000808947 */ /* 0x000fea0003800000 */
[----:B------:R-:W-:-:S13]  /*1180*/  ISETP.GT.AND P0, PT, R7, 0xfe, PT ;  /* 0x000000fe0700780c */ /* 0x000fda0003f04270 */
[----:B------:R-:W-:Y:S05]  /*1190*/  @P0 BRA `(.L_x_15) ;  /* 0x00000000006c0947 */ /* 0x000fea0003800000 */
[----:B------:R-:W-:-:S13]  /*11a0*/  ISETP.GE.AND P0, PT, R7, 0x1, PT ;  /* 0x000000010700780c */ /* 0x000fda0003f06270 */
[----:B------:R-:W-:Y:S05]  /*11b0*/  @P0 BRA `(.L_x_16) ;  /* 0x0000000000740947 */ /* 0x000fea0003800000 */
[----:B------:R-:W-:Y:S02]  /*11c0*/  ISETP.GE.AND P0, PT, R7, -0x18, PT ;  /* 0xffffffe80700780c */ /* 0x000fe40003f06270 */
[----:B------:R-:W-:-:S11]  /*11d0*/  LOP3.LUT R0, R0, 0x80000000, RZ, 0xc0, !PT ;  /* 0x8000000000007812 */ /* 0x000fd600078ec0ff */
[----:B------:R-:W-:Y:S05]  /*11e0*/  @!P0 BRA `(.L_x_16) ;  /* 0x0000000000688947 */ /* 0x000fea0003800000 */
[CCC-:B------:R-:W-:Y:S01]  /*11f0*/  FFMA.RZ R13, R25.reuse, R21.reuse, R22.reuse ;  /* 0x00000015190d7223 */ /* 0x1c0fe2000000c016 */
[CCC-:B------:R-:W-:Y:S01]  /*1200*/  FFMA.RP R20, R25.reuse, R21.reuse, R22.reuse ;  /* 0x0000001519147223 */ /* 0x1c0fe20000008016 */
[----:B------:R-:W-:Y:S01]  /*1210*/  FFMA.RM R25, R25, R21, R22 ;  /* 0x0000001519197223 */ /* 0x000fe20000004016 */
[----:B------:R-:W-:Y:S02]  /*1220*/  IADD3 R21, PT, PT, R7, 0x20, RZ ;  /* 0x0000002007157810 */ /* 0x000fe40007ffe0ff */
[----:B------:R-:W-:Y:S02]  /*1230*/  LOP3.LUT R13, R13, 0x7fffff, RZ, 0xc0, !PT ;  /* 0x007fffff0d0d7812 */ /* 0x000fe400078ec0ff */
[----:B------:R-:W-:Y:S02]  /*1240*/  ISETP.NE.AND P2, PT, R7, RZ, PT ;  /* 0x000000ff0700720c */ /* 0x000fe40003f45270 */
[----:B------:R-:W-:Y:S02]  /*1250*/  LOP3.LUT R22, R13, 0x800000, RZ, 0xfc, !PT ;  /* 0x008000000d167812 */ /* 0x000fe400078efcff */
[----:B------:R-:W-:-:S02]  /*1260*/  ISETP.NE.AND P1, PT, R7, RZ, PT ;  /* 0x000000ff0700720c */ /* 0x000fc40003f25270 */
[----:B------:R-:W-:Y:S02]  /*1270*/  IADD3 R7, PT, PT, -R7, RZ, RZ ;  /* 0x000000ff07077210 */ /* 0x000fe40007ffe1ff */
[----:B------:R-:W-:Y:S02]  /*1280*/  SHF.L.U32 R21, R22, R21, RZ ;  /* 0x0000001516157219 */ /* 0x000fe400000006ff */
[----:B------:R-:W-:Y:S02]  /*1290*/  FSETP.NEU.FTZ.AND P0, PT, R20, R25, PT ;  /* 0x000000191400720b */ /* 0x000fe40003f1d000 */
[----:B------:R-:W-:Y:S02]  /*12a0*/  SEL R7, R7, RZ, P2 ;  /* 0x000000ff07077207 */ /* 0x000fe40001000000 */
[----:B------:R-:W-:Y:S02]  /*12b0*/  ISETP.NE.AND P1, PT, R21, RZ, P1 ;  /* 0x000000ff1500720c */ /* 0x000fe40000f25270 */
[----:B------:R-:W-:-:S02]  /*12c0*/  SHF.R.U32.HI R22, RZ, R7, R22 ;  /* 0x00000007ff167219 */ /* 0x000fc40000011616 */
[----:B------:R-:W-:Y:S02]  /*12d0*/  PLOP3.LUT P0, PT, P0, P1, PT, 0xf8, 0x8f ;  /* 0x00000000008f781c */ /* 0x000fe40000703f70 */
[----:B------:R-:W-:Y:S02]  /*12e0*/  SHF.R.U32.HI R7, RZ, 0x1, R22 ;  /* 0x00000001ff077819 */ /* 0x000fe40000011616 */
[----:B------:R-:W-:-:S04]  /*12f0*/  SEL R20, RZ, 0x1, !P0 ;  /* 0x00000001ff147807 */ /* 0x000fc80004000000 */
[----:B------:R-:W-:-:S04]  /*1300*/  LOP3.LUT R13, R20, 0x1, R7, 0xf8, !PT ;  /* 0x00000001140d7812 */ /* 0x000fc800078ef807 */
[----:B------:R-:W-:-:S04]  /*1310*/  LOP3.LUT R22, R13, R22, RZ, 0xc0, !PT ;  /* 0x000000160d167212 */ /* 0x000fc800078ec0ff */
[----:B------:R-:W-:-:S04]  /*1320*/  IADD3 R7, PT, PT, R7, R22, RZ ;  /* 0x0000001607077210 */ /* 0x000fc80007ffe0ff */
[----:B------:R-:W-:Y:S01]  /*1330*/  LOP3.LUT R0, R7, R0, RZ, 0xfc, !PT ;  /* 0x0000000007007212 */ /* 0x000fe200078efcff */
[----:B------:R-:W-:Y:S06]  /*1340*/  BRA `(.L_x_16) ;  /* 0x0000000000107947 */ /* 0x000fec0003800000 */
.L_x_15:
[----:B------:R-:W-:-:S04]  /*1350*/  LOP3.LUT R0, R0, 0x80000000, RZ, 0xc0, !PT ;  /* 0x8000000000007812 */ /* 0x000fc800078ec0ff */
[----:B------:R-:W-:Y:S01]  /*1360*/  LOP3.LUT R0, R0, 0x7f800000, RZ, 0xfc, !PT ;  /* 0x7f80000000007812 */ /* 0x000fe200078efcff */
[----:B------:R-:W-:Y:S06]  /*1370*/  BRA `(.L_x_16) ;  /* 0x0000000000047947 */ /* 0x000fec0003800000 */
.L_x_14:
[----:B------:R-:W-:-:S07]  /*1380*/  LEA R0, R13, R0, 0x17 ;  /* 0x000000000d007211 */ /* 0x000fce00078eb8ff */
.L_x_16:
[----:B------:R-:W-:Y:S05]  /*1390*/  BSYNC.RECONVERGENT B3 ;  /* 0x0000000000037941 */ /* 0x000fea0003800200 */
.L_x_13:
[----:B------:R-:W-:Y:S05]  /*13a0*/  BRA `(.L_x_17) ;  /* 0x0000000000207947 */ /* 0x000fea0003800000 */
.L_x_12:
[----:B------:R-:W-:-:S04]  /*13b0*/  LOP3.LUT R0, R0, 0x80000000, R23, 0x48, !PT ;  /* 0x8000000000007812 */ /* 0x000fc800078e4817 */
[----:B------:R-:W-:Y:S01]  /*13c0*/  LOP3.LUT R0, R0, 0x7f800000, RZ, 0xfc, !PT ;  /* 0x7f80000000007812 */ /* 0x000fe200078efcff */
[----:B------:R-:W-:Y:S06]  /*13d0*/  BRA `(.L_x_17) ;  /* 0x0000000000147947 */ /* 0x000fec0003800000 */
.L_x_11:
[----:B------:R-:W-:Y:S01]  /*13e0*/  LOP3.LUT R0, R0, 0x80000000, R23, 0x48, !PT ;  /* 0x8000000000007812 */ /* 0x000fe200078e4817 */
[----:B------:R-:W-:Y:S06]  /*13f0*/  BRA `(.L_x_17) ;  /* 0x00000000000c7947 */ /* 0x000fec0003800000 */
.L_x_10:
[----:B------:R-:W0:Y:S01]  /*1400*/  MUFU.RSQ R0, -QNAN ;  /* 0xffc0000000007908 */ /* 0x000e220000001400 */
[----:B------:R-:W-:Y:S05]  /*1410*/  BRA `(.L_x_17) ;  /* 0x0000000000047947 */ /* 0x000fea0003800000 */
.L_x_9:
[----:B------:R-:W-:-:S07]  /*1420*/  FADD.FTZ R0, R23, R0 ;  /* 0x0000000017007221 */ /* 0x000fce0000010000 */
.L_x_17:
[----:B------:R-:W-:Y:S05]  /*1430*/  BSYNC.RECONVERGENT B2 ;  /* 0x0000000000027941 */ /* 0x000fea0003800200 */
.L_x_7:
[----:B------:R-:W-:-:S04]  /*1440*/  HFMA2 R13, -RZ, RZ, 0, 0 ;  /* 0x00000000ff0d7431 */ /* 0x000fc800000001ff */
[----:B0-----:R-:W-:Y:S05]  /*1450*/  RET.REL.NODEC R12 `(_Z32layer_norm_f16x8_pack_f32_kernelILi32EEvP6__halfS1_ffii) ;  /* 0xffffffe80ce87950 */ /* 0x001fea0003c3ffff */
.L_x_18:
[----:B------:R-:W-:-:S00]  /*1460*/  BRA `(.L_x_18) ;  /* 0xfffffffc00fc7947 */ /* 0x000fc0000383ffff */
[----:B------:R-:W-:-:S00]  /*1470*/  NOP ;  /* 0x0000000000007918 */ /* 0x000fc00000000000 */
        /* <DEDUP_REMOVED lines=8> */
.L_x_19:


//--------------------- .nv.shared._Z32layer_norm_f16x8_pack_f32_kernelILi32EEvP6__halfS1_ffii --------------------------
	.section	.nv.shared._Z32layer_norm_f16x8_pack_f32_kernelILi32EEvP6__halfS1_ffii,"aw",@nobits
	.sectionflags	@""
	.align	4
.nv.shared._Z32layer_norm_f16x8_pack_f32_kernelILi32EEvP6__halfS1_ffii:
	.zero		1036


//--------------------- .nv.shared.reserved.0     --------------------------
	.section	.nv.shared.reserved.0,"aw",@nobits
	.weak		__nv_reservedSMEM_offset_0_alias
	.size		__nv_reservedSMEM_offset_0_alias, 0, 64
	.other		__nv_reservedSMEM_offset_0_alias,@"STO_CUDA_RESERVED_SHARED STV_DEFAULT"
__nv_reservedSMEM_offset_0_alias:
	.zero		0
	.zero		64


//--------------------- .nv.constant0._Z32layer_norm_f16x8_pack_f32_kernelILi32EEvP6__halfS1_ffii --------------------------
	.section	.nv.constant0._Z32layer_norm_f16x8_pack_f32_kernelILi32EEvP6__halfS1_ffii,"a",@progbits
	.sectionflags	@""
	.align	4
.nv.constant0._Z32layer_norm_f16x8_pack_f32_kernelILi32EEvP6__halfS1_ffii:
	.zero		928


//--------------------- SYMBOLS --------------------------

	.type		.nv.reservedSmem.offset0,@object
	.size		.nv.reservedSmem.offset0,0x4
	.type		.nv.reservedSmem.cap,@object
	.size		.nv.reservedSmem.cap,0x4
